//
// Generated by NVIDIA NVVM Compiler
//
// Compiler Build ID: CL-36424714
// Cuda compilation tools, release 13.0, V13.0.88
// Based on NVVM 20.0.0
//

.version 9.0
.target sm_100
.address_size 64

	// .globl	_Z5checkv
.extern .func  (.param .b32 func_retval0) vprintf
(
	.param .b64 vprintf_param_0,
	.param .b64 vprintf_param_1
)
;
.global .align 1 .b8 $str[6] = {71, 111, 111, 100, 10};

.visible .entry _Z5checkv()
{
	.reg .b32 	%r<3>;
	.reg .b64 	%rd<3>;

	mov.u64 	%rd1, $str;
	cvta.global.u64 	%rd2, %rd1;
	{ // callseq 0, 0
	.param .b64 param0;
	st.param.b64 	[param0], %rd2;
	.param .b64 param1;
	st.param.b64 	[param1], 0;
	.param .b32 retval0;
	call.uni (retval0), 
	vprintf, 
	(
	param0, 
	param1
	);
	ld.param.b32 	%r1, [retval0];
	} // callseq 0
	ret;

}


// ===== COMPILED SASS (sm_100) =====

	.target	sm_100

	.elftype	@"ET_EXEC"


//--------------------- .note.nv.tkinfo           --------------------------
	.section	.note.nv.tkinfo,"",@"SHT_NOTE"
	.sectionflags	@"SHF_NOTE_NV_TKINFO"
	.tkinfo
        /*0018*/ 	.word	0x00000002
        /*0030*/ 	.string	""
        /*0030*/ 	.string	"ptxas"
        /*0030*/ 	.string	"Cuda compilation tools, release 13.0, V13.0.88"
        /*0030*/ 	.string	"Build cuda_13.0.r13.0/compiler.36424714_0"
        /*0030*/ 	.string	"-arch sm_100 -m 64 "



//--------------------- .note.nv.cuinfo           --------------------------
	.section	.note.nv.cuinfo,"",@"SHT_NOTE"
	.sectionflags	@"SHF_NOTE_NV_CUINFO"
        /*0018*/ 	.short	0x0002
        /*001a*/ 	.short	0x0064
        /*001c*/ 	.short	0x0082
	.zero		2


//--------------------- .nv.info                  --------------------------
	.section	.nv.info,"",@"SHT_CUDA_INFO"
	.align	4


	//----- nvinfo : EIATTR_REGCOUNT
	.align		4
        /*0000*/ 	.byte	0x04, 0x2f
        /*0002*/ 	.short	(.L_2 - .L_1)
	.align		4
.L_1:
        /*0004*/ 	.word	index@(_Z5checkv)
        /*0008*/ 	.word	0x00000018


	//----- nvinfo : EIATTR_FRAME_SIZE
	.align		4
.L_2:
        /*000c*/ 	.byte	0x04, 0x11
        /*000e*/ 	.short	(.L_4 - .L_3)
	.align		4
.L_3:
        /*0010*/ 	.word	index@(_Z5checkv)
        /*0014*/ 	.word	0x00000000


	//----- nvinfo : EIATTR_MIN_STACK_SIZE
	.align		4
.L_4:
        /*0018*/ 	.byte	0x04, 0x12
        /*001a*/ 	.short	(.L_6 - .L_5)
	.align		4
.L_5:
        /*001c*/ 	.word	index@(_Z5checkv)
        /*0020*/ 	.word	0x00000000
.L_6:


//--------------------- .nv.compat                --------------------------
	.section	.nv.compat,"",@"SHT_CUDA_COMPAT_INFO"
	.align	4
        /*0000*/ 	.byte	0x02, 0x09, 0x00, 0x00, 0x02, 0x02, 0x01, 0x00, 0x02, 0x05, 0x05, 0x00, 0x03, 0x07, 0x01, 0x01
        /*0010*/ 	.byte	0x02, 0x03, 0x00, 0x00, 0x02, 0x06, 0x01, 0x00, 0x04, 0x0b, 0x08, 0x00, 0x09, 0x00, 0x00, 0x00
        /*0020*/ 	.byte	0x00, 0x00, 0x00, 0x00


//--------------------- .nv.info._Z5checkv        --------------------------
	.section	.nv.info._Z5checkv,"",@"SHT_CUDA_INFO"
	.sectionflags	@""
	.align	4


	//----- nvinfo : EIATTR_CUDA_API_VERSION
	.align		4
        /*0000*/ 	.byte	0x04, 0x37
        /*0002*/ 	.short	(.L_8 - .L_7)
.L_7:
        /*0004*/ 	.word	0x00000082


	//----- nvinfo : EIATTR_SPARSE_MMA_MASK
	.align		4
.L_8:
        /*0008*/ 	.byte	0x03, 0x50
        /*000a*/ 	.short	0x0000


	//----- nvinfo : EIATTR_MAXREG_COUNT
	.align		4
        /*000c*/ 	.byte	0x03, 0x1b
        /*000e*/ 	.short	0x00ff


	//----- nvinfo : EIATTR_EXTERNS
	.align		4
        /*0010*/ 	.byte	0x04, 0x0f
        /*0012*/ 	.short	(.L_10 - .L_9)


	//   ....[0]....
	.align		4
.L_9:
        /*0014*/ 	.word	index@(vprintf)


	//----- nvinfo : EIATTR_MERCURY_ISA_VERSION
	.align		4
.L_10:
        /*0018*/ 	.byte	0x03, 0x5f
        /*001a*/ 	.short	0x0101


	//----- nvinfo : EIATTR_VRC_CTA_INIT_COUNT
	.align		4
        /*001c*/ 	.byte	0x02, 0x4a
	.zero		1
	.zero		1


	//----- nvinfo : EIATTR_SYSCALL_OFFSETS
	.align		4
        /*0020*/ 	.byte	0x04, 0x46
        /*0022*/ 	.short	(.L_12 - .L_11)


	//   ....[0]....
.L_11:
        /*0024*/ 	.word	0x00000080


	//----- nvinfo : EIATTR_EXIT_INSTR_OFFSETS
	.align		4
.L_12:
        /*0028*/ 	.byte	0x04, 0x1c
        /*002a*/ 	.short	(.L_14 - .L_13)


	//   ....[0]....
.L_13:
        /*002c*/ 	.word	0x00000090


	//----- nvinfo : EIATTR_SW_WAR
	.align		4
.L_14:
        /*0030*/ 	.byte	0x04, 0x36
        /*0032*/ 	.short	(.L_16 - .L_15)
.L_15:
        /*0034*/ 	.word	0x00000008
.L_16:


//--------------------- .nv.callgraph             --------------------------
	.section	.nv.callgraph,"",@"SHT_CUDA_CALLGRAPH"
	.align	4
	.sectionentsize	8
	.align		4
        /*0000*/ 	.word	0x00000000
	.align		4
        /*0004*/ 	.word	0xffffffff
	.align		4
        /*0008*/ 	.word	index@(_Z5checkv)
	.align		4
        /*000c*/ 	.word	index@(vprintf)
	.align		4
        /*0010*/ 	.word	0x00000000
	.align		4
        /*0014*/ 	.word	0xfffffffe
	.align		4
        /*0018*/ 	.word	0x00000000
	.align		4
        /*001c*/ 	.word	0xfffffffd
	.align		4
        /*0020*/ 	.word	0x00000000
	.align		4
        /*0024*/ 	.word	0xfffffffc


//--------------------- .nv.constant4             --------------------------
	.section	.nv.constant4,"a",@progbits
	.align	8
	.align		8
.nv.constant4:
        /*0000*/ 	.dword	vprintf
	.align		8
        /*0008*/ 	.dword	$str


//--------------------- .text._Z5checkv           --------------------------
	.section	.text._Z5checkv,"ax",@progbits
	.align	128
        .global         _Z5checkv
        .type           _Z5checkv,@function
        .size           _Z5checkv,(.L_x_2 - _Z5checkv)
        .other          _Z5checkv,@"STO_CUDA_ENTRY STV_DEFAULT"
_Z5checkv:
.text._Z5checkv:
[----:B------:R-:W0:Y:S01]  /*0000*/  LDC R1, c[0x0][0x37c] ;  /* 0x0000df00ff017b82 */ /* 0x000e220000000800 */
[----:B------:R-:W-:Y:S01]  /*0010*/  MOV R0, 0x0 ;  /* 0x0000000000007802 */ /* 0x000fe20000000f00 */
[----:B------:R-:W1:Y:S01]  /*0020*/  LDCU.64 UR4, c[0x4][0x8] ;  /* 0x01000100ff0477ac */ /* 0x000e620008000a00 */
[----:B------:R-:W-:-:S05]  /*0030*/  CS2R R6, SRZ ;  /* 0x0000000000067805 */ /* 0x000fca000001ff00 */
[----:B------:R2:W3:Y:S01]  /*0040*/  LDC.64 R2, c[0x4][R0] ;  /* 0x0100000000027b82 */ /* 0x0004e20000000a00 */
[----:B-1----:R-:W-:Y:S02]  /*0050*/  IMAD.U32 R4, RZ, RZ, UR4 ;  /* 0x00000004ff047e24 */ /* 0x002fe4000f8e00ff */
[----:B--2---:R-:W-:-:S07]  /*0060*/  IMAD.U32 R5, RZ, RZ, UR5 ;  /* 0x00000005ff057e24 */ /* 0x004fce000f8e00ff */
[----:B------:R-:W-:-:S07]  /*0070*/  LEPC R20, `(.L_x_0) ;  /* 0x000000001014794e */ /* 0x000fce0000000000 */
[----:B0--3--:R-:W-:Y:S05]  /*0080*/  CALL.ABS.NOINC R2 ;  /* 0x0000000002007343 */ /* 0x009fea0003c00000 */
.L_x_0:
[----:B------:R-:W-:Y:S05]  /*0090*/  EXIT ;  /* 0x000000000000794d */ /* 0x000fea0003800000 */
.L_x_1:
[----:B------:R-:W-:-:S00]  /*00a0*/  BRA `(.L_x_1) ;  /* 0xfffffffc00fc7947 */ /* 0x000fc0000383ffff */
[----:B------:R-:W-:-:S00]  /*00b0*/  NOP ;  /* 0x0000000000007918 */ /* 0x000fc00000000000 */
        /* <DEDUP_REMOVED lines=12> */
.L_x_2:


//--------------------- .nv.global.init           --------------------------
	.section	.nv.global.init,"aw",@progbits
.nv.global.init:
	.type		$str,@object
	.size		$str,(.L_0 - $str)
$str:
        /*0000*/ 	.byte	0x47, 0x6f, 0x6f, 0x64, 0x0a, 0x00
.L_0:


//--------------------- .nv.shared.reserved.0     --------------------------
	.section	.nv.shared.reserved.0,"aw",@nobits
	.weak		__nv_reservedSMEM_offset_0_alias
	.size		__nv_reservedSMEM_offset_0_alias, 0, 64
	.other		__nv_reservedSMEM_offset_0_alias,@"STO_CUDA_RESERVED_SHARED STV_DEFAULT"
__nv_reservedSMEM_offset_0_alias:
	.zero		0
	.zero		64


//--------------------- .nv.constant0._Z5checkv   --------------------------
	.section	.nv.constant0._Z5checkv,"a",@progbits
	.sectionflags	@""
	.align	4
.nv.constant0._Z5checkv:
	.zero		896


//--------------------- SYMBOLS --------------------------

	.type		.nv.reservedSmem.offset0,@object
	.size		.nv.reservedSmem.offset0,0x4
	.type		vprintf,@function
